//
// Generated by NVIDIA NVVM Compiler
//
// Compiler Build ID: CL-36424714
// Cuda compilation tools, release 13.0, V13.0.88
// Based on NVVM 20.0.0
//

.version 9.0
.target sm_100
.address_size 64

	// .globl	_Z12computeFramePhii
.global .align 4 .b8 __cudart_i2opi_f[24] = {65, 144, 67, 60, 153, 149, 98, 219, 192, 221, 52, 245, 209, 87, 39, 252, 41, 21, 68, 78, 110, 131, 249, 162};

.visible .entry _Z12computeFramePhii(
	.param .u64 .ptr .align 1 _Z12computeFramePhii_param_0,
	.param .u32 _Z12computeFramePhii_param_1,
	.param .u32 _Z12computeFramePhii_param_2
)
{
	.local .align 4 .b8 	__local_depot0[28];
	.reg .b64 	%SP;
	.reg .b64 	%SPL;
	.reg .pred 	%p<15>;
	.reg .b32 	%r<63>;
	.reg .b32 	%f<41>;
	.reg .b64 	%rd<25>;
	.reg .b64 	%fd<3>;

	mov.u64 	%SPL, __local_depot0;
	ld.param.u64 	%rd10, [_Z12computeFramePhii_param_0];
	ld.param.u32 	%r25, [_Z12computeFramePhii_param_1];
	ld.param.u32 	%r26, [_Z12computeFramePhii_param_2];
	add.u64 	%rd1, %SPL, 0;
	mov.u32 	%r56, %tid.x;
	setp.ge.s32 	%p1, %r56, %r25;
	setp.lt.s32 	%p2, %r26, 1;
	or.pred  	%p3, %p1, %p2;
	@%p3 bra 	$L__BB0_15;
	mov.u32 	%r2, %ntid.x;
	cvta.to.global.u64 	%rd2, %rd10;
	mov.u64 	%rd12, __cudart_i2opi_f;
$L__BB0_2:
	cvt.rn.f32.u32 	%f10, %r56;
	div.rn.f32 	%f1, %f10, 0f40E00000;
	mul.lo.s32 	%r4, %r56, %r26;
	mov.b32 	%r57, 0;
$L__BB0_3:
	add.s32 	%r29, %r57, -512;
	cvt.rn.f32.s32 	%f11, %r29;
	mul.f32 	%f2, %f11, %f11;
	add.s32 	%r30, %r57, %r4;
	mul.lo.s32 	%r6, %r30, %r26;
	mov.b32 	%r58, 0;
$L__BB0_4:
	add.s32 	%r31, %r58, -512;
	cvt.rn.f32.s32 	%f12, %r31;
	fma.rn.f32 	%f13, %f12, %f12, %f2;
	sqrt.rn.f32 	%f3, %f13;
	div.rn.f32 	%f14, %f3, 0f41200000;
	sub.f32 	%f4, %f14, %f1;
	mul.f32 	%f15, %f4, 0f3F22F983;
	cvt.rni.s32.f32 	%r62, %f15;
	cvt.rn.f32.s32 	%f16, %r62;
	fma.rn.f32 	%f17, %f16, 0fBFC90FDA, %f4;
	fma.rn.f32 	%f18, %f16, 0fB3A22168, %f17;
	fma.rn.f32 	%f40, %f16, 0fA7C234C5, %f18;
	abs.f32 	%f6, %f4;
	setp.ltu.f32 	%p4, %f6, 0f47CE4780;
	@%p4 bra 	$L__BB0_12;
	setp.eq.f32 	%p5, %f6, 0f7F800000;
	@%p5 bra 	$L__BB0_11;
	mov.b32 	%r9, %f4;
	shl.b32 	%r33, %r9, 8;
	or.b32  	%r10, %r33, -2147483648;
	mov.b64 	%rd24, 0;
	mov.b32 	%r59, 0;
	mov.u64 	%rd22, %rd12;
	mov.u64 	%rd23, %rd1;
$L__BB0_7:
	.pragma "nounroll";
	ld.global.nc.u32 	%r34, [%rd22];
	mad.wide.u32 	%rd14, %r34, %r10, %rd24;
	shr.u64 	%rd24, %rd14, 32;
	st.local.u32 	[%rd23], %rd14;
	add.s32 	%r59, %r59, 1;
	add.s64 	%rd23, %rd23, 4;
	add.s64 	%rd22, %rd22, 4;
	setp.ne.s32 	%p6, %r59, 6;
	@%p6 bra 	$L__BB0_7;
	shr.u32 	%r35, %r9, 23;
	st.local.u32 	[%rd1+24], %rd24;
	and.b32  	%r13, %r35, 31;
	and.b32  	%r36, %r35, 224;
	add.s32 	%r37, %r36, -128;
	shr.u32 	%r38, %r37, 5;
	mul.wide.u32 	%rd15, %r38, 4;
	sub.s64 	%rd9, %rd1, %rd15;
	ld.local.u32 	%r60, [%rd9+24];
	ld.local.u32 	%r61, [%rd9+20];
	setp.eq.s32 	%p7, %r13, 0;
	@%p7 bra 	$L__BB0_10;
	shf.l.wrap.b32 	%r60, %r61, %r60, %r13;
	ld.local.u32 	%r39, [%rd9+16];
	shf.l.wrap.b32 	%r61, %r39, %r61, %r13;
$L__BB0_10:
	shr.u32 	%r40, %r60, 30;
	shf.l.wrap.b32 	%r41, %r61, %r60, 2;
	shl.b32 	%r42, %r61, 2;
	shr.u32 	%r43, %r41, 31;
	add.s32 	%r44, %r43, %r40;
	neg.s32 	%r45, %r44;
	setp.lt.s32 	%p8, %r9, 0;
	selp.b32 	%r62, %r45, %r44, %p8;
	xor.b32  	%r46, %r41, %r9;
	shr.s32 	%r47, %r41, 31;
	xor.b32  	%r48, %r47, %r41;
	xor.b32  	%r49, %r47, %r42;
	cvt.u64.u32 	%rd16, %r48;
	shl.b64 	%rd17, %rd16, 32;
	cvt.u64.u32 	%rd18, %r49;
	or.b64  	%rd19, %rd17, %rd18;
	cvt.rn.f64.s64 	%fd1, %rd19;
	mul.f64 	%fd2, %fd1, 0d3BF921FB54442D19;
	cvt.rn.f32.f64 	%f19, %fd2;
	neg.f32 	%f20, %f19;
	setp.lt.s32 	%p9, %r46, 0;
	selp.f32 	%f40, %f20, %f19, %p9;
	bra.uni 	$L__BB0_12;
$L__BB0_11:
	mov.f32 	%f21, 0f00000000;
	mul.rn.f32 	%f40, %f4, %f21;
	mov.b32 	%r62, 0;
$L__BB0_12:
	add.s32 	%r51, %r62, 1;
	mul.rn.f32 	%f22, %f40, %f40;
	and.b32  	%r52, %r62, 1;
	setp.eq.b32 	%p10, %r52, 1;
	selp.f32 	%f23, %f40, 0f3F800000, %p10;
	fma.rn.f32 	%f24, %f22, %f23, 0f00000000;
	fma.rn.f32 	%f25, %f22, 0f37CBAC00, 0fBAB607ED;
	selp.f32 	%f26, 0fB94D4153, %f25, %p10;
	selp.f32 	%f27, 0f3C0885E4, 0f3D2AAABB, %p10;
	fma.rn.f32 	%f28, %f26, %f22, %f27;
	selp.f32 	%f29, 0fBE2AAAA8, 0fBEFFFFFF, %p10;
	fma.rn.f32 	%f30, %f28, %f22, %f29;
	fma.rn.f32 	%f31, %f30, %f24, %f23;
	and.b32  	%r53, %r51, 2;
	setp.eq.s32 	%p11, %r53, 0;
	mov.f32 	%f32, 0f00000000;
	sub.f32 	%f33, %f32, %f31;
	selp.f32 	%f34, %f31, %f33, %p11;
	mul.f32 	%f35, %f34, 0f42FE0000;
	div.rn.f32 	%f36, %f3, 0f42480000;
	add.f32 	%f37, %f36, 0f3F800000;
	div.rn.f32 	%f38, %f35, %f37;
	add.f32 	%f39, %f38, 0f43200000;
	cvt.rzi.u32.f32 	%r54, %f39;
	add.s32 	%r55, %r58, %r6;
	cvt.s64.s32 	%rd20, %r55;
	add.s64 	%rd21, %rd2, %rd20;
	st.global.u8 	[%rd21], %r54;
	add.s32 	%r58, %r58, 1;
	setp.ne.s32 	%p12, %r58, %r26;
	@%p12 bra 	$L__BB0_4;
	add.s32 	%r57, %r57, 1;
	setp.ne.s32 	%p13, %r57, %r26;
	@%p13 bra 	$L__BB0_3;
	add.s32 	%r56, %r56, %r2;
	setp.lt.s32 	%p14, %r56, %r25;
	@%p14 bra 	$L__BB0_2;
$L__BB0_15:
	ret;

}


// ===== COMPILED SASS (sm_100) =====

	.target	sm_100

	.elftype	@"ET_EXEC"


//--------------------- .note.nv.tkinfo           --------------------------
	.section	.note.nv.tkinfo,"",@"SHT_NOTE"
	.sectionflags	@"SHF_NOTE_NV_TKINFO"
	.tkinfo
        /*0018*/ 	.word	0x00000002
        /*0030*/ 	.string	""
        /*0030*/ 	.string	"ptxas"
        /*0030*/ 	.string	"Cuda compilation tools, release 13.0, V13.0.88"
        /*0030*/ 	.string	"Build cuda_13.0.r13.0/compiler.36424714_0"
        /*0030*/ 	.string	"-arch sm_100 -m 64 "



//--------------------- .note.nv.cuinfo           --------------------------
	.section	.note.nv.cuinfo,"",@"SHT_NOTE"
	.sectionflags	@"SHF_NOTE_NV_CUINFO"
        /*0018*/ 	.short	0x0002
        /*001a*/ 	.short	0x0064
        /*001c*/ 	.short	0x0082
	.zero		2


//--------------------- .nv.info                  --------------------------
	.section	.nv.info,"",@"SHT_CUDA_INFO"
	.align	4


	//----- nvinfo : EIATTR_REGCOUNT
	.align		4
        /*0000*/ 	.byte	0x04, 0x2f
        /*0002*/ 	.short	(.L_2 - .L_1)
	.align		4
.L_1:
        /*0004*/ 	.word	index@(_Z12computeFramePhii)
        /*0008*/ 	.word	0x00000017


	//----- nvinfo : EIATTR_FRAME_SIZE
	.align		4
.L_2:
        /*000c*/ 	.byte	0x04, 0x11
        /*000e*/ 	.short	(.L_4 - .L_3)
	.align		4
.L_3:
        /*0010*/ 	.word	index@($__internal_1_$__cuda_sm3x_div_rn_noftz_f32_slowpath)
        /*0014*/ 	.word	0x00000020


	//----- nvinfo : EIATTR_FRAME_SIZE
	.align		4
.L_4:
        /*0018*/ 	.byte	0x04, 0x11
        /*001a*/ 	.short	(.L_6 - .L_5)
	.align		4
.L_5:
        /*001c*/ 	.word	index@($__internal_0_$__cuda_sm20_sqrt_rn_f32_slowpath)
        /*0020*/ 	.word	0x00000020


	//----- nvinfo : EIATTR_FRAME_SIZE
	.align		4
.L_6:
        /*0024*/ 	.byte	0x04, 0x11
        /*0026*/ 	.short	(.L_8 - .L_7)
	.align		4
.L_7:
        /*0028*/ 	.word	index@(_Z12computeFramePhii)
        /*002c*/ 	.word	0x00000020


	//----- nvinfo : EIATTR_MIN_STACK_SIZE
	.align		4
.L_8:
        /*0030*/ 	.byte	0x04, 0x12
        /*0032*/ 	.short	(.L_10 - .L_9)
	.align		4
.L_9:
        /*0034*/ 	.word	index@(_Z12computeFramePhii)
        /*0038*/ 	.word	0x00000020
.L_10:


//--------------------- .nv.compat                --------------------------
	.section	.nv.compat,"",@"SHT_CUDA_COMPAT_INFO"
	.align	4
        /*0000*/ 	.byte	0x02, 0x09, 0x00, 0x00, 0x02, 0x02, 0x01, 0x00, 0x02, 0x05, 0x05, 0x00, 0x03, 0x07, 0x01, 0x01
        /*0010*/ 	.byte	0x02, 0x03, 0x00, 0x00, 0x02, 0x06, 0x01, 0x00, 0x04, 0x0b, 0x08, 0x00, 0x01, 0x00, 0x00, 0x00
        /*0020*/ 	.byte	0x00, 0x00, 0x00, 0x00


//--------------------- .nv.info._Z12computeFramePhii --------------------------
	.section	.nv.info._Z12computeFramePhii,"",@"SHT_CUDA_INFO"
	.sectionflags	@""
	.align	4


	//----- nvinfo : EIATTR_CUDA_API_VERSION
	.align		4
        /*0000*/ 	.byte	0x04, 0x37
        /*0002*/ 	.short	(.L_12 - .L_11)
.L_11:
        /*0004*/ 	.word	0x00000082


	//----- nvinfo : EIATTR_KPARAM_INFO
	.align		4
.L_12:
        /*0008*/ 	.byte	0x04, 0x17
        /*000a*/ 	.short	(.L_14 - .L_13)
.L_13:
        /*000c*/ 	.word	0x00000000
        /*0010*/ 	.short	0x0002
        /*0012*/ 	.short	0x000c
        /*0014*/ 	.byte	0x00, 0xf0, 0x11, 0x00


	//----- nvinfo : EIATTR_KPARAM_INFO
	.align		4
.L_14:
        /*0018*/ 	.byte	0x04, 0x17
        /*001a*/ 	.short	(.L_16 - .L_15)
.L_15:
        /*001c*/ 	.word	0x00000000
        /*0020*/ 	.short	0x0001
        /*0022*/ 	.short	0x0008
        /*0024*/ 	.byte	0x00, 0xf0, 0x11, 0x00


	//----- nvinfo : EIATTR_KPARAM_INFO
	.align		4
.L_16:
        /*0028*/ 	.byte	0x04, 0x17
        /*002a*/ 	.short	(.L_18 - .L_17)
.L_17:
        /*002c*/ 	.word	0x00000000
        /*0030*/ 	.short	0x0000
        /*0032*/ 	.short	0x0000
        /*0034*/ 	.byte	0x00, 0xf5, 0x21, 0x00


	//----- nvinfo : EIATTR_SPARSE_MMA_MASK
	.align		4
.L_18:
        /*0038*/ 	.byte	0x03, 0x50
        /*003a*/ 	.short	0x0000


	//----- nvinfo : EIATTR_MAXREG_COUNT
	.align		4
        /*003c*/ 	.byte	0x03, 0x1b
        /*003e*/ 	.short	0x00ff


	//----- nvinfo : EIATTR_MERCURY_ISA_VERSION
	.align		4
        /*0040*/ 	.byte	0x03, 0x5f
        /*0042*/ 	.short	0x0101


	//----- nvinfo : EIATTR_VRC_CTA_INIT_COUNT
	.align		4
        /*0044*/ 	.byte	0x02, 0x4a
	.zero		1
	.zero		1


	//----- nvinfo : EIATTR_EXIT_INSTR_OFFSETS
	.align		4
        /*0048*/ 	.byte	0x04, 0x1c
        /*004a*/ 	.short	(.L_20 - .L_19)


	//   ....[0]....
.L_19:
        /*004c*/ 	.word	0x00000060


	//   ....[1]....
        /*0050*/ 	.word	0x00000c80


	//----- nvinfo : EIATTR_CRS_STACK_SIZE
	.align		4
.L_20:
        /*0054*/ 	.byte	0x04, 0x1e
        /*0056*/ 	.short	(.L_22 - .L_21)
.L_21:
        /*0058*/ 	.word	0x00000000


	//----- nvinfo : EIATTR_CBANK_PARAM_SIZE
	.align		4
.L_22:
        /*005c*/ 	.byte	0x03, 0x19
        /*005e*/ 	.short	0x0010


	//----- nvinfo : EIATTR_PARAM_CBANK
	.align		4
        /*0060*/ 	.byte	0x04, 0x0a
        /*0062*/ 	.short	(.L_24 - .L_23)
	.align		4
.L_23:
        /*0064*/ 	.word	index@(.nv.constant0._Z12computeFramePhii)
        /*0068*/ 	.short	0x0380
        /*006a*/ 	.short	0x0010


	//----- nvinfo : EIATTR_SW_WAR
	.align		4
.L_24:
        /*006c*/ 	.byte	0x04, 0x36
        /*006e*/ 	.short	(.L_26 - .L_25)
.L_25:
        /*0070*/ 	.word	0x00000008
.L_26:


//--------------------- .nv.callgraph             --------------------------
	.section	.nv.callgraph,"",@"SHT_CUDA_CALLGRAPH"
	.align	4
	.sectionentsize	8
	.align		4
        /*0000*/ 	.word	0x00000000
	.align		4
        /*0004*/ 	.word	0xffffffff
	.align		4
        /*0008*/ 	.word	0x00000000
	.align		4
        /*000c*/ 	.word	0xfffffffe
	.align		4
        /*0010*/ 	.word	0x00000000
	.align		4
        /*0014*/ 	.word	0xfffffffd
	.align		4
        /*0018*/ 	.word	0x00000000
	.align		4
        /*001c*/ 	.word	0xfffffffc


//--------------------- .nv.constant4             --------------------------
	.section	.nv.constant4,"a",@progbits
	.align	8
	.align		8
.nv.constant4:
        /*0000*/ 	.dword	__cudart_i2opi_f


//--------------------- .text._Z12computeFramePhii --------------------------
	.section	.text._Z12computeFramePhii,"ax",@progbits
	.align	128
        .global         _Z12computeFramePhii
        .type           _Z12computeFramePhii,@function
        .size           _Z12computeFramePhii,(.L_x_32 - _Z12computeFramePhii)
        .other          _Z12computeFramePhii,@"STO_CUDA_ENTRY STV_DEFAULT"
_Z12computeFramePhii:
.text._Z12computeFramePhii:
[----:B------:R-:W0:Y:S01]  /*0000*/  LDC R1, c[0x0][0x37c] ;  /* 0x0000df00ff017b82 */ /* 0x000e220000000800 */
[----:B------:R-:W1:Y:S07]  /*0010*/  S2R R5, SR_TID.X ;  /* 0x0000000000057919 */ /* 0x000e6e0000002100 */
[----:B------:R-:W2:Y:S01]  /*0020*/  LDC.64 R2, c[0x0][0x388] ;  /* 0x0000e200ff027b82 */ /* 0x000ea20000000a00 */
[----:B0-----:R-:W-:Y:S01]  /*0030*/  VIADD R1, R1, 0xffffffe0 ;  /* 0xffffffe001017836 */ /* 0x001fe20000000000 */
[----:B--2---:R-:W-:-:S04]  /*0040*/  ISETP.GE.AND P0, PT, R3, 0x1, PT ;  /* 0x000000010300780c */ /* 0x004fc80003f06270 */
[----:B-1----:R-:W-:-:S13]  /*0050*/  ISETP.GE.OR P0, PT, R5, R2, !P0 ;  /* 0x000000020500720c */ /* 0x002fda0004706670 */
[----:B------:R-:W-:Y:S05]  /*0060*/  @P0 EXIT ;  /* 0x000000000000094d */ /* 0x000fea0003800000 */
[----:B------:R-:W0:Y:S01]  /*0070*/  LDCU UR6, c[0x0][0x360] ;  /* 0x00006c00ff0677ac */ /* 0x000e220008000800 */
[----:B------:R-:W1:Y:S02]  /*0080*/  LDCU.64 UR8, c[0x0][0x358] ;  /* 0x00006b00ff0877ac */ /* 0x000e640008000a00 */
.L_x_17:
[----:B0-----:R-:W-:Y:S01]  /*0090*/  I2FP.F32.U32 R2, R5 ;  /* 0x0000000500027245 */ /* 0x001fe20000201000 */
[----:B------:R-:W-:Y:S01]  /*00a0*/  IMAD.MOV.U32 R7, RZ, RZ, 0x3e124925 ;  /* 0x3e124925ff077424 */ /* 0x000fe200078e00ff */
[----:B------:R-:W-:Y:S01]  /*00b0*/  BSSY.RECONVERGENT B0, `(.L_x_0) ;  /* 0x000000d000007945 */ /* 0x000fe20003800200 */
[----:B------:R-:W-:Y:S01]  /*00c0*/  IMAD.MOV.U32 R0, RZ, RZ, 0x40e00000 ;  /* 0x40e00000ff007424 */ /* 0x000fe200078e00ff */
[----:B------:R-:W2:Y:S03]  /*00d0*/  FCHK P0, R2, 7 ;  /* 0x40e0000002007902 */ /* 0x000ea60000000000 */
[----:B------:R-:W-:-:S04]  /*00e0*/  FFMA R0, R7, -R0, 1 ;  /* 0x3f80000007007423 */ /* 0x000fc80000000800 */
[----:B------:R-:W-:-:S04]  /*00f0*/  FFMA R7, R0, R7, 0.14285714924335479736 ;  /* 0x3e12492500077423 */ /* 0x000fc80000000007 */
[----:B------:R-:W-:-:S04]  /*0100*/  FFMA R0, R2, R7, RZ ;  /* 0x0000000702007223 */ /* 0x000fc800000000ff */
[----:B------:R-:W-:-:S04]  /*0110*/  FFMA R3, R0, -7, R2 ;  /* 0xc0e0000000037823 */ /* 0x000fc80000000002 */
[----:B------:R-:W-:Y:S01]  /*0120*/  FFMA R7, R7, R3, R0 ;  /* 0x0000000307077223 */ /* 0x000fe20000000000 */
[----:B--2---:R-:W-:Y:S06]  /*0130*/  @!P0 BRA `(.L_x_1) ;  /* 0x0000000000108947 */ /* 0x004fec0003800000 */
[----:B------:R-:W-:Y:S01]  /*0140*/  HFMA2 R3, -RZ, RZ, 2.4375, 0 ;  /* 0x40e00000ff037431 */ /* 0x000fe200000001ff */
[----:B------:R-:W-:-:S07]  /*0150*/  MOV R4, 0x170 ;  /* 0x0000017000047802 */ /* 0x000fce0000000f00 */
[----:B01----:R-:W-:Y:S05]  /*0160*/  CALL.REL.NOINC `($__internal_1_$__cuda_sm3x_div_rn_noftz_f32_slowpath) ;  /* 0x0000000c00247944 */ /* 0x003fea0003c00000 */
[----:B------:R-:W-:-:S07]  /*0170*/  IMAD.MOV.U32 R7, RZ, RZ, R6 ;  /* 0x000000ffff077224 */ /* 0x000fce00078e0006 */
.L_x_1:
[----:B01----:R-:W-:Y:S05]  /*0180*/  BSYNC.RECONVERGENT B0 ;  /* 0x0000000000007941 */ /* 0x003fea0003800200 */
.L_x_0:
[----:B------:R-:W-:-:S07]  /*0190*/  IMAD.MOV.U32 R14, RZ, RZ, RZ ;  /* 0x000000ffff0e7224 */ /* 0x000fce00078e00ff */
.L_x_16:
[----:B0-----:R-:W0:Y:S01]  /*01a0*/  LDCU UR4, c[0x0][0x38c] ;  /* 0x00007180ff0477ac */ /* 0x001e220008000800 */
[----:B------:R-:W-:Y:S02]  /*01b0*/  VIADD R0, R14, 0xfffffe00 ;  /* 0xfffffe000e007836 */ /* 0x000fe40000000000 */
[----:B------:R-:W-:-:S03]  /*01c0*/  IMAD.MOV.U32 R11, RZ, RZ, RZ ;  /* 0x000000ffff0b7224 */ /* 0x000fc600078e00ff */
[----:B------:R-:W-:-:S05]  /*01d0*/  I2FP.F32.S32 R0, R0 ;  /* 0x0000000000007245 */ /* 0x000fca0000201400 */
[----:B------:R-:W-:Y:S01]  /*01e0*/  FMUL R10, R0, R0 ;  /* 0x00000000000a7220 */ /* 0x000fe20000400000 */
[----:B0-----:R-:W-:Y:S01]  /*01f0*/  IMAD R12, R5, UR4, R14 ;  /* 0x00000004050c7c24 */ /* 0x001fe2000f8e020e */
[----:B------:R-:W-:-:S04]  /*0200*/  IADD3 R14, PT, PT, R14, 0x1, RZ ;  /* 0x000000010e0e7810 */ /* 0x000fc80007ffe0ff */
[----:B------:R-:W-:-:S13]  /*0210*/  ISETP.NE.AND P2, PT, R14, UR4, PT ;  /* 0x000000040e007c0c */ /* 0x000fda000bf45270 */
.L_x_15:
[----:B------:R-:W-:-:S05]  /*0220*/  VIADD R0, R11, 0xfffffe00 ;  /* 0xfffffe000b007836 */ /* 0x000fca0000000000 */
[----:B0-----:R-:W-:-:S05]  /*0230*/  I2FP.F32.S32 R3, R0 ;  /* 0x0000000000037245 */ /* 0x001fca0000201400 */
[----:B------:R-:W-:-:S04]  /*0240*/  FFMA R0, R3, R3, R10 ;  /* 0x0000000303007223 */ /* 0x000fc8000000000a */
[----:B------:R-:W-:Y:S01]  /*0250*/  VIADD R2, R0, 0xf3000000 ;  /* 0xf300000000027836 */ /* 0x000fe20000000000 */
[----:B------:R0:W1:Y:S04]  /*0260*/  MUFU.RSQ R3, R0 ;  /* 0x0000000000037308 */ /* 0x0000680000001400 */
[----:B------:R-:W-:-:S13]  /*0270*/  ISETP.GT.U32.AND P0, PT, R2, 0x727fffff, PT ;  /* 0x727fffff0200780c */ /* 0x000fda0003f04070 */
[----:B01----:R-:W-:Y:S05]  /*0280*/  @!P0 BRA `(.L_x_2) ;  /* 0x0000000000148947 */ /* 0x003fea0003800000 */
[----:B------:R-:W-:Y:S01]  /*0290*/  BSSY.RECONVERGENT B0, `(.L_x_3) ;  /* 0x0000003000007945 */ /* 0x000fe20003800200 */
[----:B------:R-:W-:-:S07]  /*02a0*/  MOV R15, 0x2c0 ;  /* 0x000002c0000f7802 */ /* 0x000fce0000000f00 */
[----:B------:R-:W-:Y:S05]  /*02b0*/  CALL.REL.NOINC `($__internal_0_$__cuda_sm20_sqrt_rn_f32_slowpath) ;  /* 0x0000000800747944 */ /* 0x000fea0003c00000 */
[----:B------:R-:W-:Y:S05]  /*02c0*/  BSYNC.RECONVERGENT B0 ;  /* 0x0000000000007941 */ /* 0x000fea0003800200 */
.L_x_3:
[----:B------:R-:W-:Y:S05]  /*02d0*/  BRA `(.L_x_4) ;  /* 0x0000000000107947 */ /* 0x000fea0003800000 */
.L_x_2:
[----:B------:R-:W-:Y:S01]  /*02e0*/  FMUL.FTZ R13, R0, R3 ;  /* 0x00000003000d7220 */ /* 0x000fe20000410000 */
[----:B------:R-:W-:-:S03]  /*02f0*/  FMUL.FTZ R2, R3, 0.5 ;  /* 0x3f00000003027820 */ /* 0x000fc60000410000 */
[----:B------:R-:W-:-:S04]  /*0300*/  FFMA R0, -R13, R13, R0 ;  /* 0x0000000d0d007223 */ /* 0x000fc80000000100 */
[----:B------:R-:W-:-:S07]  /*0310*/  FFMA R13, R0, R2, R13 ;  /* 0x00000002000d7223 */ /* 0x000fce000000000d */
.L_x_4:
[----:B------:R-:W-:Y:S01]  /*0320*/  MOV R3, 0x3dcccccd ;  /* 0x3dcccccd00037802 */ /* 0x000fe20000000f00 */
[----:B------:R-:W-:Y:S01]  /*0330*/  IMAD.MOV.U32 R0, RZ, RZ, 0x41200000 ;  /* 0x41200000ff007424 */ /* 0x000fe200078e00ff */
[----:B------:R-:W0:Y:S01]  /*0340*/  FCHK P0, R13, 10 ;  /* 0x412000000d007902 */ /* 0x000e220000000000 */
[----:B------:R-:W-:Y:S02]  /*0350*/  BSSY.RECONVERGENT B0, `(.L_x_5) ;  /* 0x000000c000007945 */ /* 0x000fe40003800200 */
[----:B------:R-:W-:-:S04]  /*0360*/  FFMA R0, R3, -R0, 1 ;  /* 0x3f80000003007423 */ /* 0x000fc80000000800 */
[----:B------:R-:W-:-:S04]  /*0370*/  FFMA R0, R0, R3, 0.10000000149011611938 ;  /* 0x3dcccccd00007423 */ /* 0x000fc80000000003 */
[----:B------:R-:W-:-:S04]  /*0380*/  FFMA R2, R0, R13, RZ ;  /* 0x0000000d00027223 */ /* 0x000fc800000000ff */
[----:B------:R-:W-:-:S04]  /*0390*/  FFMA R3, R2, -10, R13 ;  /* 0xc120000002037823 */ /* 0x000fc8000000000d */
[----:B------:R-:W-:Y:S01]  /*03a0*/  FFMA R0, R0, R3, R2 ;  /* 0x0000000300007223 */ /* 0x000fe20000000002 */
[----:B0-----:R-:W-:Y:S06]  /*03b0*/  @!P0 BRA `(.L_x_6) ;  /* 0x0000000000148947 */ /* 0x001fec0003800000 */
[----:B------:R-:W-:Y:S01]  /*03c0*/  IMAD.MOV.U32 R2, RZ, RZ, R13 ;  /* 0x000000ffff027224 */ /* 0x000fe200078e000d */
[----:B------:R-:W-:Y:S01]  /*03d0*/  MOV R4, 0x400 ;  /* 0x0000040000047802 */ /* 0x000fe20000000f00 */
[----:B------:R-:W-:-:S07]  /*03e0*/  IMAD.MOV.U32 R3, RZ, RZ, 0x41200000 ;  /* 0x41200000ff037424 */ /* 0x000fce00078e00ff */
[----:B------:R-:W-:Y:S05]  /*03f0*/  CALL.REL.NOINC `($__internal_1_$__cuda_sm3x_div_rn_noftz_f32_slowpath) ;  /* 0x0000000800807944 */ /* 0x000fea0003c00000 */
[----:B------:R-:W-:-:S07]  /*0400*/  MOV R0, R6 ;  /* 0x0000000600007202 */ /* 0x000fce0000000f00 */
.L_x_6:
[----:B------:R-:W-:Y:S05]  /*0410*/  BSYNC.RECONVERGENT B0 ;  /* 0x0000000000007941 */ /* 0x000fea0003800200 */
.L_x_5:
[----:B------:R-:W-:Y:S01]  /*0420*/  FADD R15, R0, -R7 ;  /* 0x80000007000f7221 */ /* 0x000fe20000000000 */
[----:B------:R-:W-:Y:S03]  /*0430*/  BSSY.RECONVERGENT B0, `(.L_x_7) ;  /* 0x0000041000007945 */ /* 0x000fe60003800200 */
[C---:B------:R-:W-:Y:S01]  /*0440*/  FMUL R0, R15.reuse, 0.63661974668502807617 ;  /* 0x3f22f9830f007820 */ /* 0x040fe20000400000 */
[----:B------:R-:W-:-:S05]  /*0450*/  FSETP.GE.AND P0, PT, |R15|, 105615, PT ;  /* 0x47ce47800f00780b */ /* 0x000fca0003f06200 */
[----:B------:R-:W0:Y:S02]  /*0460*/  F2I.NTZ R0, R0 ;  /* 0x0000000000007305 */ /* 0x000e240000203100 */
[----:B0-----:R-:W-:-:S05]  /*0470*/  I2FP.F32.S32 R2, R0 ;  /* 0x0000000000027245 */ /* 0x001fca0000201400 */
[----:B------:R-:W-:-:S04]  /*0480*/  FFMA R3, R2, -1.5707962512969970703, R15 ;  /* 0xbfc90fda02037823 */ /* 0x000fc8000000000f */
[----:B------:R-:W-:-:S04]  /*0490*/  FFMA R3, R2, -7.5497894158615963534e-08, R3 ;  /* 0xb3a2216802037823 */ /* 0x000fc80000000003 */
[----:B------:R-:W-:Y:S01]  /*04a0*/  FFMA R2, R2, -5.3903029534742383927e-15, R3 ;  /* 0xa7c234c502027823 */ /* 0x000fe20000000003 */
[----:B------:R-:W-:Y:S06]  /*04b0*/  @!P0 BRA `(.L_x_8) ;  /* 0x0000000000e08947 */ /* 0x000fec0003800000 */
[----:B------:R-:W-:-:S13]  /*04c0*/  FSETP.NEU.AND P0, PT, |R15|, +INF , PT ;  /* 0x7f8000000f00780b */ /* 0x000fda0003f0d200 */
[----:B------:R-:W-:Y:S05]  /*04d0*/  @!P0 BRA `(.L_x_9) ;  /* 0x0000000000d08947 */ /* 0x000fea0003800000 */
[----:B------:R-:W-:Y:S01]  /*04e0*/  IMAD.SHL.U32 R2, R15, 0x100, RZ ;  /* 0x000001000f027824 */ /* 0x000fe200078e00ff */
[----:B------:R-:W0:Y:S01]  /*04f0*/  LDCU.64 UR10, c[0x4][URZ] ;  /* 0x01000000ff0a77ac */ /* 0x000e220008000a00 */
[----:B------:R-:W-:Y:S02]  /*0500*/  IMAD.MOV.U32 R6, RZ, RZ, RZ ;  /* 0x000000ffff067224 */ /* 0x000fe400078e00ff */
[----:B------:R-:W-:Y:S01]  /*0510*/  IMAD.MOV.U32 R0, RZ, RZ, R1 ;  /* 0x000000ffff007224 */ /* 0x000fe200078e0001 */
[----:B------:R-:W-:Y:S01]  /*0520*/  LOP3.LUT R19, R2, 0x80000000, RZ, 0xfc, !PT ;  /* 0x8000000002137812 */ /* 0x000fe200078efcff */
[----:B------:R-:W-:Y:S01]  /*0530*/  UMOV UR5, URZ ;  /* 0x000000ff00057c82 */ /* 0x000fe20008000000 */
[----:B------:R-:W-:-:S05]  /*0540*/  UMOV UR4, URZ ;  /* 0x000000ff00047c82 */ /* 0x000fca0008000000 */
.L_x_10:
[----:B0-----:R-:W-:Y:S01]  /*0550*/  MOV R8, UR10 ;  /* 0x0000000a00087c02 */ /* 0x001fe20008000f00 */
[----:B------:R-:W-:-:S05]  /*0560*/  IMAD.U32 R9, RZ, RZ, UR11 ;  /* 0x0000000bff097e24 */ /* 0x000fca000f8e00ff */
[----:B------:R-:W2:Y:S01]  /*0570*/  LDG.E.CONSTANT R2, desc[UR8][R8.64] ;  /* 0x0000000808027981 */ /* 0x000ea2000c1e9900 */
[----:B------:R-:W-:Y:S02]  /*0580*/  UIADD3 UR10, UP0, UPT, UR10, 0x4, URZ ;  /* 0x000000040a0a7890 */ /* 0x000fe4000ff1e0ff */
[----:B------:R-:W-:Y:S02]  /*0590*/  UIADD3 UR4, UPT, UPT, UR4, 0x1, URZ ;  /* 0x0000000104047890 */ /* 0x000fe4000fffe0ff */
[----:B------:R-:W-:Y:S02]  /*05a0*/  UIADD3.X UR11, UPT, UPT, URZ, UR11, URZ, UP0, !UPT ;  /* 0x0000000bff0b7290 */ /* 0x000fe400087fe4ff */
[----:B------:R-:W-:Y:S01]  /*05b0*/  UISETP.NE.AND UP0, UPT, UR4, 0x6, UPT ;  /* 0x000000060400788c */ /* 0x000fe2000bf05270 */
[----:B--2---:R-:W-:-:S03]  /*05c0*/  IMAD.WIDE.U32 R2, R2, R19, RZ ;  /* 0x0000001302027225 */ /* 0x004fc600078e00ff */
[----:B------:R-:W-:-:S04]  /*05d0*/  IADD3 R17, P0, PT, R2, R6, RZ ;  /* 0x0000000602117210 */ /* 0x000fc80007f1e0ff */
[----:B------:R-:W-:Y:S01]  /*05e0*/  IADD3.X R6, PT, PT, R3, UR5, RZ, P0, !PT ;  /* 0x0000000503067c10 */ /* 0x000fe200087fe4ff */
[----:B------:R0:W-:Y:S02]  /*05f0*/  STL [R0], R17 ;  /* 0x0000001100007387 */ /* 0x0001e40000100800 */
[----:B0-----:R-:W-:Y:S01]  /*0600*/  VIADD R0, R0, 0x4 ;  /* 0x0000000400007836 */ /* 0x001fe20000000000 */
[----:B------:R-:W-:Y:S06]  /*0610*/  BRA.U UP0, `(.L_x_10) ;  /* 0xfffffffd00cc7547 */ /* 0x000fec000b83ffff */
[----:B------:R-:W-:Y:S01]  /*0620*/  SHF.R.U32.HI R4, RZ, 0x17, R15 ;  /* 0x00000017ff047819 */ /* 0x000fe2000001160f */
[----:B------:R0:W-:Y:S03]  /*0630*/  STL [R1+0x18], R6 ;  /* 0x0000180601007387 */ /* 0x0001e60000100800 */
[C---:B------:R-:W-:Y:S02]  /*0640*/  LOP3.LUT R0, R4.reuse, 0xe0, RZ, 0xc0, !PT ;  /* 0x000000e004007812 */ /* 0x040fe400078ec0ff */
[----:B------:R-:W-:-:S03]  /*0650*/  LOP3.LUT P0, RZ, R4, 0x1f, RZ, 0xc0, !PT ;  /* 0x0000001f04ff7812 */ /* 0x000fc6000780c0ff */
[----:B------:R-:W-:-:S05]  /*0660*/  VIADD R0, R0, 0xffffff80 ;  /* 0xffffff8000007836 */ /* 0x000fca0000000000 */
[----:B------:R-:W-:-:S05]  /*0670*/  SHF.R.U32.HI R0, RZ, 0x5, R0 ;  /* 0x00000005ff007819 */ /* 0x000fca0000011600 */
[----:B------:R-:W-:-:S05]  /*0680*/  IMAD R16, R0, -0x4, R1 ;  /* 0xfffffffc00107824 */ /* 0x000fca00078e0201 */
[----:B------:R-:W2:Y:S04]  /*0690*/  LDL R0, [R16+0x18] ;  /* 0x0000180010007983 */ /* 0x000ea80000100800 */
[----:B------:R-:W2:Y:S04]  /*06a0*/  LDL R3, [R16+0x14] ;  /* 0x0000140010037983 */ /* 0x000ea80000100800 */
[----:B------:R-:W3:Y:S01]  /*06b0*/  @P0 LDL R2, [R16+0x10] ;  /* 0x0000100010020983 */ /* 0x000ee20000100800 */
[----:B------:R-:W-:Y:S01]  /*06c0*/  LOP3.LUT R4, R4, 0x1f, RZ, 0xc0, !PT ;  /* 0x0000001f04047812 */ /* 0x000fe200078ec0ff */
[----:B------:R-:W-:Y:S01]  /*06d0*/  UMOV UR4, 0x54442d19 ;  /* 0x54442d1900047882 */ /* 0x000fe20000000000 */
[----:B------:R-:W-:-:S02]  /*06e0*/  UMOV UR5, 0x3bf921fb ;  /* 0x3bf921fb00057882 */ /* 0x000fc40000000000 */
[-C--:B--2---:R-:W-:Y:S02]  /*06f0*/  @P0 SHF.L.W.U32.HI R0, R3, R4.reuse, R0 ;  /* 0x0000000403000219 */ /* 0x084fe40000010e00 */
[----:B---3--:R-:W-:Y:S02]  /*0700*/  @P0 SHF.L.W.U32.HI R3, R2, R4, R3 ;  /* 0x0000000402030219 */ /* 0x008fe40000010e03 */
[----:B------:R-:W-:Y:S02]  /*0710*/  ISETP.GE.AND P0, PT, R15, RZ, PT ;  /* 0x000000ff0f00720c */ /* 0x000fe40003f06270 */
[C---:B------:R-:W-:Y:S02]  /*0720*/  SHF.L.W.U32.HI R2, R3.reuse, 0x2, R0 ;  /* 0x0000000203027819 */ /* 0x040fe40000010e00 */
[----:B------:R-:W-:Y:S02]  /*0730*/  SHF.L.U32 R3, R3, 0x2, RZ ;  /* 0x0000000203037819 */ /* 0x000fe400000006ff */
[----:B------:R-:W-:-:S02]  /*0740*/  SHF.R.S32.HI R4, RZ, 0x1f, R2 ;  /* 0x0000001fff047819 */ /* 0x000fc40000011402 */
[----:B------:R-:W-:Y:S02]  /*0750*/  LOP3.LUT R15, R2, R15, RZ, 0x3c, !PT ;  /* 0x0000000f020f7212 */ /* 0x000fe400078e3cff */
[C---:B------:R-:W-:Y:S02]  /*0760*/  LOP3.LUT R8, R4.reuse, R3, RZ, 0x3c, !PT ;  /* 0x0000000304087212 */ /* 0x040fe400078e3cff */
[----:B------:R-:W-:Y:S02]  /*0770*/  LOP3.LUT R9, R4, R2, RZ, 0x3c, !PT ;  /* 0x0000000204097212 */ /* 0x000fe400078e3cff */
[----:B------:R-:W-:Y:S02]  /*0780*/  SHF.R.U32.HI R3, RZ, 0x1e, R0 ;  /* 0x0000001eff037819 */ /* 0x000fe40000011600 */
[----:B------:R-:W-:Y:S02]  /*0790*/  ISETP.GE.AND P1, PT, R15, RZ, PT ;  /* 0x000000ff0f00720c */ /* 0x000fe40003f26270 */
[----:B------:R-:W1:Y:S01]  /*07a0*/  I2F.F64.S64 R8, R8 ;  /* 0x0000000800087312 */ /* 0x000e620000301c00 */
[----:B------:R-:W-:-:S05]  /*07b0*/  LEA.HI R0, R2, R3, RZ, 0x1 ;  /* 0x0000000302007211 */ /* 0x000fca00078f08ff */
[----:B------:R-:W-:-:S04]  /*07c0*/  IMAD.MOV R2, RZ, RZ, -R0 ;  /* 0x000000ffff027224 */ /* 0x000fc800078e0a00 */
[----:B------:R-:W-:Y:S01]  /*07d0*/  @!P0 IMAD.MOV.U32 R0, RZ, RZ, R2 ;  /* 0x000000ffff008224 */ /* 0x000fe200078e0002 */
[----:B-1----:R-:W-:-:S10]  /*07e0*/  DMUL R16, R8, UR4 ;  /* 0x0000000408107c28 */ /* 0x002fd40008000000 */
[----:B------:R-:W1:Y:S02]  /*07f0*/  F2F.F32.F64 R16, R16 ;  /* 0x0000001000107310 */ /* 0x000e640000301000 */
[----:B-1----:R-:W-:Y:S01]  /*0800*/  FSEL R2, -R16, R16, !P1 ;  /* 0x0000001010027208 */ /* 0x002fe20004800100 */
[----:B0-----:R-:W-:Y:S06]  /*0810*/  BRA `(.L_x_8) ;  /* 0x0000000000087947 */ /* 0x001fec0003800000 */
.L_x_9:
[----:B------:R-:W-:Y:S01]  /*0820*/  FMUL R2, RZ, R15 ;  /* 0x0000000fff027220 */ /* 0x000fe20000400000 */
[----:B------:R-:W-:-:S07]  /*0830*/  IMAD.MOV.U32 R0, RZ, RZ, RZ ;  /* 0x000000ffff007224 */ /* 0x000fce00078e00ff */
.L_x_8:
[----:B------:R-:W-:Y:S05]  /*0840*/  BSYNC.RECONVERGENT B0 ;  /* 0x0000000000007941 */ /* 0x000fea0003800200 */
.L_x_7:
[----:B------:R-:W-:Y:S01]  /*0850*/  MOV R4, 0x37cbac00 ;  /* 0x37cbac0000047802 */ /* 0x000fe20000000f00 */
[----:B------:R-:W-:Y:S01]  /*0860*/  FMUL R9, R2, R2 ;  /* 0x0000000202097220 */ /* 0x000fe20000400000 */
[----:B------:R-:W-:Y:S01]  /*0870*/  LOP3.LUT R6, R0, 0x1, RZ, 0xc0, !PT ;  /* 0x0000000100067812 */ /* 0x000fe200078ec0ff */
[----:B------:R-:W-:Y:S02]  /*0880*/  HFMA2 R8, -RZ, RZ, 3.140625, 0 ;  /* 0x42480000ff087431 */ /* 0x000fe400000001ff */
[----:B------:R-:W-:Y:S02]  /*0890*/  IMAD.MOV.U32 R15, RZ, RZ, 0x3e2aaaa8 ;  /* 0x3e2aaaa8ff0f7424 */ /* 0x000fe400078e00ff */
[----:B------:R-:W-:Y:S01]  /*08a0*/  FFMA R3, R9, R4, -0.0013887860113754868507 ;  /* 0xbab607ed09037423 */ /* 0x000fe20000000004 */
[----:B------:R-:W-:Y:S01]  /*08b0*/  ISETP.NE.U32.AND P0, PT, R6, 0x1, PT ;  /* 0x000000010600780c */ /* 0x000fe20003f05070 */
[----:B------:R-:W-:Y:S01]  /*08c0*/  IMAD.MOV.U32 R6, RZ, RZ, 0x3c0885e4 ;  /* 0x3c0885e4ff067424 */ /* 0x000fe200078e00ff */
[----:B------:R-:W-:Y:S01]  /*08d0*/  BSSY.RECONVERGENT B0, `(.L_x_11) ;  /* 0x000001a000007945 */ /* 0x000fe20003800200 */
[----:B------:R-:W-:Y:S01]  /*08e0*/  IMAD.MOV.U32 R17, RZ, RZ, 0x3ca3d70a ;  /* 0x3ca3d70aff117424 */ /* 0x000fe200078e00ff */
[----:B------:R-:W-:Y:S01]  /*08f0*/  FSEL R4, R3, -0.00019574658654164522886, P0 ;  /* 0xb94d415303047808 */ /* 0x000fe20000000000 */
[----:B------:R-:W-:Y:S01]  /*0900*/  VIADD R3, R0, 0x1 ;  /* 0x0000000100037836 */ /* 0x000fe20000000000 */
[----:B------:R-:W-:Y:S01]  /*0910*/  FSEL R6, R6, 0.041666727513074874878, !P0 ;  /* 0x3d2aaabb06067808 */ /* 0x000fe20004000000 */
[----:B------:R-:W-:Y:S01]  /*0920*/  FFMA R8, R17, -R8, 1 ;  /* 0x3f80000011087423 */ /* 0x000fe20000000808 */
[----:B------:R-:W-:-:S02]  /*0930*/  FSEL R0, R2, 1, !P0 ;  /* 0x3f80000002007808 */ /* 0x000fc40004000000 */
[----:B------:R-:W-:Y:S01]  /*0940*/  LOP3.LUT P1, RZ, R3, 0x2, RZ, 0xc0, !PT ;  /* 0x0000000203ff7812 */ /* 0x000fe2000782c0ff */
[----:B------:R-:W-:Y:S01]  /*0950*/  FFMA R4, R9, R4, R6 ;  /* 0x0000000409047223 */ /* 0x000fe20000000006 */
[----:B------:R-:W-:Y:S01]  /*0960*/  FSEL R6, -R15, -0.4999999701976776123, !P0 ;  /* 0xbeffffff0f067808 */ /* 0x000fe20004000100 */
[----:B------:R-:W0:Y:S01]  /*0970*/  FCHK P0, R13, 50 ;  /* 0x424800000d007902 */ /* 0x000e220000000000 */
[----:B------:R-:W-:-:S03]  /*0980*/  FFMA R2, R8, R17, 0.019999999552965164185 ;  /* 0x3ca3d70a08027423 */ /* 0x000fc60000000011 */
[C---:B------:R-:W-:Y:S01]  /*0990*/  FFMA R4, R9.reuse, R4, R6 ;  /* 0x0000000409047223 */ /* 0x040fe20000000006 */
[----:B------:R-:W-:Y:S01]  /*09a0*/  FFMA R9, R9, R0, RZ ;  /* 0x0000000009097223 */ /* 0x000fe200000000ff */
[----:B------:R-:W-:-:S03]  /*09b0*/  FFMA R3, R2, R13, RZ ;  /* 0x0000000d02037223 */ /* 0x000fc600000000ff */
[----:B------:R-:W-:Y:S01]  /*09c0*/  FFMA R0, R9, R4, R0 ;  /* 0x0000000409007223 */ /* 0x000fe20000000000 */
[----:B------:R-:W-:-:S03]  /*09d0*/  FFMA R4, R3, -50, R13 ;  /* 0xc248000003047823 */ /* 0x000fc6000000000d */
[----:B------:R-:W-:Y:S01]  /*09e0*/  @P1 FADD R0, RZ, -R0 ;  /* 0x80000000ff001221 */ /* 0x000fe20000000000 */
[----:B------:R-:W-:-:S03]  /*09f0*/  FFMA R2, R2, R4, R3 ;  /* 0x0000000402027223 */ /* 0x000fc60000000003 */
[----:B------:R-:W-:Y:S01]  /*0a00*/  FMUL R0, R0, 127 ;  /* 0x42fe000000007820 */ /* 0x000fe20000400000 */
[----:B0-----:R-:W-:Y:S06]  /*0a10*/  @!P0 BRA `(.L_x_12) ;  /* 0x0000000000148947 */ /* 0x001fec0003800000 */
[----:B------:R-:W-:Y:S01]  /*0a20*/  MOV R2, R13 ;  /* 0x0000000d00027202 */ /* 0x000fe20000000f00 */
[----:B------:R-:W-:Y:S01]  /*0a30*/  IMAD.MOV.U32 R3, RZ, RZ, 0x42480000 ;  /* 0x42480000ff037424 */ /* 0x000fe200078e00ff */
[----:B------:R-:W-:-:S07]  /*0a40*/  MOV R4, 0xa60 ;  /* 0x00000a6000047802 */ /* 0x000fce0000000f00 */
[----:B------:R-:W-:Y:S05]  /*0a50*/  CALL.REL.NOINC `($__internal_1_$__cuda_sm3x_div_rn_noftz_f32_slowpath) ;  /* 0x0000000000e87944 */ /* 0x000fea0003c00000 */
[----:B------:R-:W-:-:S07]  /*0a60*/  IMAD.MOV.U32 R2, RZ, RZ, R6 ;  /* 0x000000ffff027224 */ /* 0x000fce00078e0006 */
.L_x_12:
[----:B------:R-:W-:Y:S05]  /*0a70*/  BSYNC.RECONVERGENT B0 ;  /* 0x0000000000007941 */ /* 0x000fea0003800200 */
.L_x_11:
[----:B------:R-:W-:Y:S01]  /*0a80*/  FADD R9, R2, 1 ;  /* 0x3f80000002097421 */ /* 0x000fe20000000000 */
[----:B------:R-:W-:Y:S03]  /*0a90*/  BSSY.RECONVERGENT B0, `(.L_x_13) ;  /* 0x000000e000007945 */ /* 0x000fe60003800200 */
[----:B------:R-:W0:Y:S08]  /*0aa0*/  MUFU.RCP R2, R9 ;  /* 0x0000000900027308 */ /* 0x000e300000001000 */
[----:B------:R-:W1:Y:S01]  /*0ab0*/  FCHK P0, R0, R9 ;  /* 0x0000000900007302 */ /* 0x000e620000000000 */
[----:B0-----:R-:W-:-:S04]  /*0ac0*/  FFMA R3, -R9, R2, 1 ;  /* 0x3f80000009037423 */ /* 0x001fc80000000102 */
[----:B------:R-:W-:-:S04]  /*0ad0*/  FFMA R3, R2, R3, R2 ;  /* 0x0000000302037223 */ /* 0x000fc80000000002 */
[----:B------:R-:W-:-:S04]  /*0ae0*/  FFMA R2, R0, R3, RZ ;  /* 0x0000000300027223 */ /* 0x000fc800000000ff */
[----:B------:R-:W-:-:S04]  /*0af0*/  FFMA R4, -R9, R2, R0 ;  /* 0x0000000209047223 */ /* 0x000fc80000000100 */
[----:B------:R-:W-:Y:S01]  /*0b00*/  FFMA R2, R3, R4, R2 ;  /* 0x0000000403027223 */ /* 0x000fe20000000002 */
[----:B-1----:R-:W-:Y:S06]  /*0b10*/  @!P0 BRA `(.L_x_14) ;  /* 0x0000000000148947 */ /* 0x002fec0003800000 */
[----:B------:R-:W-:Y:S01]  /*0b20*/  MOV R2, R0 ;  /* 0x0000000000027202 */ /* 0x000fe20000000f00 */
[----:B------:R-:W-:Y:S01]  /*0b30*/  IMAD.MOV.U32 R3, RZ, RZ, R9 ;  /* 0x000000ffff037224 */ /* 0x000fe200078e0009 */
[----:B------:R-:W-:-:S07]  /*0b40*/  MOV R4, 0xb60 ;  /* 0x00000b6000047802 */ /* 0x000fce0000000f00 */
[----:B------:R-:W-:Y:S05]  /*0b50*/  CALL.REL.NOINC `($__internal_1_$__cuda_sm3x_div_rn_noftz_f32_slowpath) ;  /* 0x0000000000a87944 */ /* 0x000fea0003c00000 */
[----:B------:R-:W-:-:S07]  /*0b60*/  IMAD.MOV.U32 R2, RZ, RZ, R6 ;  /* 0x000000ffff027224 */ /* 0x000fce00078e0006 */
.L_x_14:
[----:B------:R-:W-:Y:S05]  /*0b70*/  BSYNC.RECONVERGENT B0 ;  /* 0x0000000000007941 */ /* 0x000fea0003800200 */
.L_x_13:
[----:B------:R-:W0:Y:S01]  /*0b80*/  LDCU UR7, c[0x0][0x38c] ;  /* 0x00007180ff0777ac */ /* 0x000e220008000800 */
[----:B------:R-:W-:Y:S01]  /*0b90*/  FADD R0, R2, 160 ;  /* 0x4320000002007421 */ /* 0x000fe20000000000 */
[----:B------:R-:W1:Y:S03]  /*0ba0*/  LDCU.64 UR4, c[0x0][0x380] ;  /* 0x00007000ff0477ac */ /* 0x000e660008000a00 */
[----:B------:R-:W2:Y:S01]  /*0bb0*/  F2I.U32.TRUNC.NTZ R9, R0 ;  /* 0x0000000000097305 */ /* 0x000ea2000020f000 */
[----:B0-----:R-:W-:Y:S01]  /*0bc0*/  IMAD R3, R12, UR7, R11 ;  /* 0x000000070c037c24 */ /* 0x001fe2000f8e020b */
[----:B------:R-:W-:-:S04]  /*0bd0*/  IADD3 R11, PT, PT, R11, 0x1, RZ ;  /* 0x000000010b0b7810 */ /* 0x000fc80007ffe0ff */
[----:B-1----:R-:W-:-:S04]  /*0be0*/  IADD3 R2, P0, PT, R3, UR4, RZ ;  /* 0x0000000403027c10 */ /* 0x002fc8000ff1e0ff */
[----:B------:R-:W-:Y:S02]  /*0bf0*/  LEA.HI.X.SX32 R3, R3, UR5, 0x1, P0 ;  /* 0x0000000503037c11 */ /* 0x000fe400080f0eff */
[----:B------:R-:W-:-:S03]  /*0c00*/  ISETP.NE.AND P0, PT, R11, UR7, PT ;  /* 0x000000070b007c0c */ /* 0x000fc6000bf05270 */
[----:B--2---:R0:W-:Y:S10]  /*0c10*/  STG.E.U8 desc[UR8][R2.64], R9 ;  /* 0x0000000902007986 */ /* 0x0041f4000c101108 */
[----:B------:R-:W-:Y:S05]  /*0c20*/  @P0 BRA `(.L_x_15) ;  /* 0xfffffff4007c0947 */ /* 0x000fea000383ffff */
[----:B------:R-:W-:Y:S05]  /*0c30*/  @P2 BRA `(.L_x_16) ;  /* 0xfffffff400582947 */ /* 0x000fea000383ffff */
[----:B------:R-:W1:Y:S01]  /*0c40*/  LDCU UR4, c[0x0][0x388] ;  /* 0x00007100ff0477ac */ /* 0x000e620008000800 */
[----:B------:R-:W-:-:S05]  /*0c50*/  VIADD R5, R5, UR6 ;  /* 0x0000000605057c36 */ /* 0x000fca0008000000 */
[----:B-1----:R-:W-:-:S13]  /*0c60*/  ISETP.GE.AND P0, PT, R5, UR4, PT ;  /* 0x0000000405007c0c */ /* 0x002fda000bf06270 */
[----:B------:R-:W-:Y:S05]  /*0c70*/  @!P0 BRA `(.L_x_17) ;  /* 0xfffffff400048947 */ /* 0x000fea000383ffff */
[----:B------:R-:W-:Y:S05]  /*0c80*/  EXIT ;  /* 0x000000000000794d */ /* 0x000fea0003800000 */
        .weak           $__internal_0_$__cuda_sm20_sqrt_rn_f32_slowpath
        .type           $__internal_0_$__cuda_sm20_sqrt_rn_f32_slowpath,@function
        .size           $__internal_0_$__cuda_sm20_sqrt_rn_f32_slowpath,($__internal_1_$__cuda_sm3x_div_rn_noftz_f32_slowpath - $__internal_0_$__cuda_sm20_sqrt_rn_f32_slowpath)
$__internal_0_$__cuda_sm20_sqrt_rn_f32_slowpath:
[----:B------:R-:W-:-:S13]  /*0c90*/  LOP3.LUT P0, RZ, R0, 0x7fffffff, RZ, 0xc0, !PT ;  /* 0x7fffffff00ff7812 */ /* 0x000fda000780c0ff */
[----:B------:R-:W-:Y:S01]  /*0ca0*/  @!P0 IMAD.MOV.U32 R2, RZ, RZ, R0 ;  /* 0x000000ffff028224 */ /* 0x000fe200078e0000 */
[----:B------:R-:W-:Y:S06]  /*0cb0*/  @!P0 BRA `(.L_x_18) ;  /* 0x0000000000408947 */ /* 0x000fec0003800000 */
[----:B------:R-:W-:-:S13]  /*0cc0*/  FSETP.GEU.FTZ.AND P0, PT, R0, RZ, PT ;  /* 0x000000ff0000720b */ /* 0x000fda0003f1e000 */
[----:B------:R-:W-:Y:S01]  /*0cd0*/  @!P0 MOV R2, 0x7fffffff ;  /* 0x7fffffff00028802 */ /* 0x000fe20000000f00 */
[----:B------:R-:W-:Y:S06]  /*0ce0*/  @!P0 BRA `(.L_x_18) ;  /* 0x0000000000348947 */ /* 0x000fec0003800000 */
[----:B------:R-:W-:-:S13]  /*0cf0*/  FSETP.GTU.FTZ.AND P0, PT, |R0|, +INF , PT ;  /* 0x7f8000000000780b */ /* 0x000fda0003f1c200 */
[----:B------:R-:W-:Y:S01]  /*0d00*/  @P0 FADD.FTZ R2, R0, 1 ;  /* 0x3f80000000020421 */ /* 0x000fe20000010000 */
[----:B------:R-:W-:Y:S06]  /*0d10*/  @P0 BRA `(.L_x_18) ;  /* 0x0000000000280947 */ /* 0x000fec0003800000 */
[----:B------:R-:W-:-:S13]  /*0d20*/  FSETP.NEU.FTZ.AND P0, PT, |R0|, +INF , PT ;  /* 0x7f8000000000780b */ /* 0x000fda0003f1d200 */
[----:B------:R-:W-:-:S04]  /*0d30*/  @P0 FFMA R3, R0, 1.84467440737095516160e+19, RZ ;  /* 0x5f80000000030823 */ /* 0x000fc800000000ff */
[----:B------:R-:W0:Y:S02]  /*0d40*/  @P0 MUFU.RSQ R2, R3 ;  /* 0x0000000300020308 */ /* 0x000e240000001400 */
[----:B0-----:R-:W-:Y:S01]  /*0d50*/  @P0 FMUL.FTZ R4, R3, R2 ;  /* 0x0000000203040220 */ /* 0x001fe20000410000 */
[----:B------:R-:W-:Y:S01]  /*0d60*/  @P0 FMUL.FTZ R8, R2, 0.5 ;  /* 0x3f00000002080820 */ /* 0x000fe20000410000 */
[----:B------:R-:W-:Y:S02]  /*0d70*/  @!P0 IMAD.MOV.U32 R2, RZ, RZ, R0 ;  /* 0x000000ffff028224 */ /* 0x000fe400078e0000 */
[----:B------:R-:W-:-:S04]  /*0d80*/  @P0 FADD.FTZ R6, -R4, -RZ ;  /* 0x800000ff04060221 */ /* 0x000fc80000010100 */
[----:B------:R-:W-:-:S04]  /*0d90*/  @P0 FFMA R9, R4, R6, R3 ;  /* 0x0000000604090223 */ /* 0x000fc80000000003 */
[----:B------:R-:W-:-:S04]  /*0da0*/  @P0 FFMA R8, R9, R8, R4 ;  /* 0x0000000809080223 */ /* 0x000fc80000000004 */
[----:B------:R-:W-:-:S07]  /*0db0*/  @P0 FMUL.FTZ R2, R8, 2.3283064365386962891e-10 ;  /* 0x2f80000008020820 */ /* 0x000fce0000410000 */
.L_x_18:
[----:B------:R-:W-:Y:S01]  /*0dc0*/  IMAD.MOV.U32 R13, RZ, RZ, R2 ;  /* 0x000000ffff0d7224 */ /* 0x000fe200078e0002 */
[----:B------:R-:W-:Y:S01]  /*0dd0*/  MOV R2, R15 ;  /* 0x0000000f00027202 */ /* 0x000fe20000000f00 */
[----:B------:R-:W-:-:S04]  /*0de0*/  IMAD.MOV.U32 R3, RZ, RZ, 0x0 ;  /* 0x00000000ff037424 */ /* 0x000fc800078e00ff */
[----:B------:R-:W-:Y:S05]  /*0df0*/  RET.REL.NODEC R2 `(_Z12computeFramePhii) ;  /* 0xfffffff002807950 */ /* 0x000fea0003c3ffff */
        .weak           $__internal_1_$__cuda_sm3x_div_rn_noftz_f32_slowpath
        .type           $__internal_1_$__cuda_sm3x_div_rn_noftz_f32_slowpath,@function
        .size           $__internal_1_$__cuda_sm3x_div_rn_noftz_f32_slowpath,(.L_x_32 - $__internal_1_$__cuda_sm3x_div_rn_noftz_f32_slowpath)
$__internal_1_$__cuda_sm3x_div_rn_noftz_f32_slowpath:
[----:B------:R-:W-:Y:S01]  /*0e00*/  SHF.R.U32.HI R8, RZ, 0x17, R3 ;  /* 0x00000017ff087819 */ /* 0x000fe20000011603 */
[----:B------:R-:W-:Y:S01]  /*0e10*/  BSSY.RECONVERGENT B1, `(.L_x_19) ;  /* 0x0000062000017945 */ /* 0x000fe20003800200 */
[----:B------:R-:W-:Y:S02]  /*0e20*/  SHF.R.U32.HI R6, RZ, 0x17, R2 ;  /* 0x00000017ff067819 */ /* 0x000fe40000011602 */
[----:B------:R-:W-:Y:S02]  /*0e30*/  LOP3.LUT R8, R8, 0xff, RZ, 0xc0, !PT ;  /* 0x000000ff08087812 */ /* 0x000fe400078ec0ff */
[----:B------:R-:W-:-:S03]  /*0e40*/  LOP3.LUT R17, R6, 0xff, RZ, 0xc0, !PT ;  /* 0x000000ff06117812 */ /* 0x000fc600078ec0ff */
[----:B------:R-:W-:Y:S01]  /*0e50*/  VIADD R15, R8, 0xffffffff ;  /* 0xffffffff080f7836 */ /* 0x000fe20000000000 */
[----:B------:R-:W-:-:S04]  /*0e60*/  IADD3 R9, PT, PT, R17, -0x1, RZ ;  /* 0xffffffff11097810 */ /* 0x000fc80007ffe0ff */
[----:B------:R-:W-:-:S04]  /*0e70*/  ISETP.GT.U32.AND P0, PT, R15, 0xfd, PT ;  /* 0x000000fd0f00780c */ /* 0x000fc80003f04070 */
[----:B------:R-:W-:-:S13]  /*0e80*/  ISETP.GT.U32.OR P0, PT, R9, 0xfd, P0 ;  /* 0x000000fd0900780c */ /* 0x000fda0000704470 */
[----:B------:R-:W-:Y:S01]  /*0e90*/  @!P0 IMAD.MOV.U32 R6, RZ, RZ, RZ ;  /* 0x000000ffff068224 */ /* 0x000fe200078e00ff */
[----:B------:R-:W-:Y:S06]  /*0ea0*/  @!P0 BRA `(.L_x_20) ;  /* 0x00000000005c8947 */ /* 0x000fec0003800000 */
[----:B------:R-:W-:Y:S02]  /*0eb0*/  FSETP.GTU.FTZ.AND P0, PT, |R2|, +INF , PT ;  /* 0x7f8000000200780b */ /* 0x000fe40003f1c200 */
[----:B------:R-:W-:-:S04]  /*0ec0*/  FSETP.GTU.FTZ.AND P1, PT, |R3|, +INF , PT ;  /* 0x7f8000000300780b */ /* 0x000fc80003f3c200 */
[----:B------:R-:W-:-:S13]  /*0ed0*/  PLOP3.LUT P0, PT, P0, P1, PT, 0xf8, 0x8f ;  /* 0x00000000008f781c */ /* 0x000fda0000703f70 */
[----:B------:R-:W-:Y:S05]  /*0ee0*/  @P0 BRA `(.L_x_21) ;  /* 0x00000004004c0947 */ /* 0x000fea0003800000 */
[----:B------:R-:W-:-:S13]  /*0ef0*/  LOP3.LUT P0, RZ, R3, 0x7fffffff, R2, 0xc8, !PT ;  /* 0x7fffffff03ff7812 */ /* 0x000fda000780c802 */
[----:B------:R-:W-:Y:S05]  /*0f00*/  @!P0 BRA `(.L_x_22) ;  /* 0x00000004003c8947 */ /* 0x000fea0003800000 */
[C---:B------:R-:W-:Y:S02]  /*0f10*/  FSETP.NEU.FTZ.AND P3, PT, |R2|.reuse, +INF , PT ;  /* 0x7f8000000200780b */ /* 0x040fe40003f7d200 */
[----:B------:R-:W-:Y:S02]  /*0f20*/  FSETP.NEU.FTZ.AND P1, PT, |R3|, +INF , PT ;  /* 0x7f8000000300780b */ /* 0x000fe40003f3d200 */
[----:B------:R-:W-:-:S11]  /*0f30*/  FSETP.NEU.FTZ.AND P0, PT, |R2|, +INF , PT ;  /* 0x7f8000000200780b */ /* 0x000fd60003f1d200 */
[----:B------:R-:W-:Y:S05]  /*0f40*/  @!P1 BRA !P3, `(.L_x_22) ;  /* 0x00000004002c9947 */ /* 0x000fea0005800000 */
[----:B------:R-:W-:-:S04]  /*0f50*/  LOP3.LUT P3, RZ, R2, 0x7fffffff, RZ, 0xc0, !PT ;  /* 0x7fffffff02ff7812 */ /* 0x000fc8000786c0ff */
[----:B------:R-:W-:-:S13]  /*0f60*/  PLOP3.LUT P1, PT, P1, P3, PT, 0x2f, 0xf2 ;  /* 0x0000000000f2781c */ /* 0x000fda0000f26577 */
[----:B------:R-:W-:Y:S05]  /*0f70*/  @P1 BRA `(.L_x_23) ;  /* 0x0000000400181947 */ /* 0x000fea0003800000 */
[----:B------:R-:W-:-:S04]  /*0f80*/  LOP3.LUT P1, RZ, R3, 0x7fffffff, RZ, 0xc0, !PT ;  /* 0x7fffffff03ff7812 */ /* 0x000fc8000782c0ff */
[----:B------:R-:W-:-:S13]  /*0f90*/  PLOP3.LUT P0, PT, P0, P1, PT, 0x2f, 0xf2 ;  /* 0x0000000000f2781c */ /* 0x000fda0000702577 */
[----:B------:R-:W-:Y:S05]  /*0fa0*/  @P0 BRA `(.L_x_24) ;  /* 0x0000000400000947 */ /* 0x000fea0003800000 */
[----:B------:R-:W-:Y:S02]  /*0fb0*/  ISETP.GE.AND P0, PT, R9, RZ, PT ;  /* 0x000000ff0900720c */ /* 0x000fe40003f06270 */
[----:B------:R-:W-:-:S11]  /*0fc0*/  ISETP.GE.AND P1, PT, R15, RZ, PT ;  /* 0x000000ff0f00720c */ /* 0x000fd60003f26270 */
[----:B------:R-:W-:Y:S01]  /*0fd0*/  @P0 IMAD.MOV.U32 R6, RZ, RZ, RZ ;  /* 0x000000ffff060224 */ /* 0x000fe200078e00ff */
[----:B------:R-:W-:Y:S01]  /*0fe0*/  @!P0 MOV R6, 0xffffffc0 ;  /* 0xffffffc000068802 */ /* 0x000fe20000000f00 */
[----:B------:R-:W-:Y:S01]  /*0ff0*/  @!P0 FFMA R2, R2, 1.84467440737095516160e+19, RZ ;  /* 0x5f80000002028823 */ /* 0x000fe200000000ff */
[----:B------:R-:W-:-:S03]  /*1000*/  @!P1 FFMA R3, R3, 1.84467440737095516160e+19, RZ ;  /* 0x5f80000003039823 */ /* 0x000fc600000000ff */
[----:B------:R-:W-:-:S07]  /*1010*/  @!P1 VIADD R6, R6, 0x40 ;  /* 0x0000004006069836 */ /* 0x000fce0000000000 */
.L_x_20:
[----:B------:R-:W-:Y:S01]  /*1020*/  LEA R16, R8, 0xc0800000, 0x17 ;  /* 0xc080000008107811 */ /* 0x000fe200078eb8ff */
[----:B------:R-:W-:Y:S04]  /*1030*/  BSSY.RECONVERGENT B2, `(.L_x_25) ;  /* 0x0000036000027945 */ /* 0x000fe80003800200 */
[----:B------:R-:W-:Y:S01]  /*1040*/  IMAD.IADD R16, R3, 0x1, -R16 ;  /* 0x0000000103107824 */ /* 0x000fe200078e0a10 */
[----:B------:R-:W-:-:S03]  /*1050*/  IADD3 R3, PT, PT, R17, -0x7f, RZ ;  /* 0xffffff8111037810 */ /* 0x000fc60007ffe0ff */
[----:B------:R-:W0:Y:S01]  /*1060*/  MUFU.RCP R9, R16 ;  /* 0x0000001000097308 */ /* 0x000e220000001000 */
[----:B------:R-:W-:Y:S01]  /*1070*/  FADD.FTZ R15, -R16, -RZ ;  /* 0x800000ff100f7221 */ /* 0x000fe20000010100 */
[----:B------:R-:W-:-:S03]  /*1080*/  IMAD R2, R3, -0x800000, R2 ;  /* 0xff80000003027824 */ /* 0x000fc600078e0202 */
[----:B0-----:R-:W-:-:S04]  /*1090*/  FFMA R18, R9, R15, 1 ;  /* 0x3f80000009127423 */ /* 0x001fc8000000000f */
[----:B------:R-:W-:-:S04]  /*10a0*/  FFMA R20, R9, R18, R9 ;  /* 0x0000001209147223 */ /* 0x000fc80000000009 */
[----:B------:R-:W-:-:S04]  /*10b0*/  FFMA R9, R2, R20, RZ ;  /* 0x0000001402097223 */ /* 0x000fc800000000ff */
[----:B------:R-:W-:-:S04]  /*10c0*/  FFMA R18, R15, R9, R2 ;  /* 0x000000090f127223 */ /* 0x000fc80000000002 */
[----:B------:R-:W-:Y:S01]  /*10d0*/  FFMA R17, R20, R18, R9 ;  /* 0x0000001214117223 */ /* 0x000fe20000000009 */
[----:B------:R-:W-:-:S03]  /*10e0*/  IADD3 R9, PT, PT, R3, 0x7f, -R8 ;  /* 0x0000007f03097810 */ /* 0x000fc60007ffe808 */
[----:B------:R-:W-:Y:S02]  /*10f0*/  FFMA R18, R15, R17, R2 ;  /* 0x000000110f127223 */ /* 0x000fe40000000002 */
[----:B------:R-:W-:Y:S02]  /*1100*/  IMAD.IADD R9, R9, 0x1, R6 ;  /* 0x0000000109097824 */ /* 0x000fe400078e0206 */
[----:B------:R-:W-:-:S05]  /*1110*/  FFMA R2, R20, R18, R17 ;  /* 0x0000001214027223 */ /* 0x000fca0000000011 */
[----:B------:R-:W-:-:S04]  /*1120*/  SHF.R.U32.HI R3, RZ, 0x17, R2 ;  /* 0x00000017ff037819 */ /* 0x000fc80000011602 */
[----:B------:R-:W-:-:S05]  /*1130*/  LOP3.LUT R3, R3, 0xff, RZ, 0xc0, !PT ;  /* 0x000000ff03037812 */ /* 0x000fca00078ec0ff */
[----:B------:R-:W-:-:S05]  /*1140*/  IMAD.IADD R15, R3, 0x1, R9 ;  /* 0x00000001030f7824 */ /* 0x000fca00078e0209 */
[----:B------:R-:W-:-:S04]  /*1150*/  IADD3 R3, PT, PT, R15, -0x1, RZ ;  /* 0xffffffff0f037810 */ /* 0x000fc80007ffe0ff */
[----:B------:R-:W-:-:S13]  /*1160*/  ISETP.GE.U32.AND P0, PT, R3, 0xfe, PT ;  /* 0x000000fe0300780c */ /* 0x000fda0003f06070 */
[----:B------:R-:W-:Y:S05]  /*1170*/  @!P0 BRA `(.L_x_26) ;  /* 0x0000000000808947 */ /* 0x000fea0003800000 */
[----:B------:R-:W-:-:S13]  /*1180*/  ISETP.GT.AND P0, PT, R15, 0xfe, PT ;  /* 0x000000fe0f00780c */ /* 0x000fda0003f04270 */
[----:B------:R-:W-:Y:S05]  /*1190*/  @P0 BRA `(.L_x_27) ;  /* 0x00000000006c0947 */ /* 0x000fea0003800000 */
[----:B------:R-:W-:-:S13]  /*11a0*/  ISETP.GE.AND P0, PT, R15, 0x1, PT ;  /* 0x000000010f00780c */ /* 0x000fda0003f06270 */
[----:B------:R-:W-:Y:S05]  /*11b0*/  @P0 BRA `(.L_x_28) ;  /* 0x0000000000740947 */ /* 0x000fea0003800000 */
[----:B------:R-:W-:Y:S02]  /*11c0*/  ISETP.GE.AND P0, PT, R15, -0x18, PT ;  /* 0xffffffe80f00780c */ /* 0x000fe40003f06270 */
[----:B------:R-:W-:-:S11]  /*11d0*/  LOP3.LUT R2, R2, 0x80000000, RZ, 0xc0, !PT ;  /* 0x8000000002027812 */ /* 0x000fd600078ec0ff */
[----:B------:R-:W-:Y:S05]  /*11e0*/  @!P0 BRA `(.L_x_28) ;  /* 0x0000000000688947 */ /* 0x000fea0003800000 */
[CCC-:B------:R-:W-:Y:S01]  /*11f0*/  FFMA.RZ R3, R20.reuse, R18.reuse, R17.reuse ;  /* 0x0000001214037223 */ /* 0x1c0fe2000000c011 */
[C---:B------:R-:W-:Y:S02]  /*1200*/  VIADD R9, R15.reuse, 0x20 ;  /* 0x000000200f097836 */ /* 0x040fe40000000000 */
[CCC-:B------:R-:W-:Y:S01]  /*1210*/  FFMA.RM R6, R20.reuse, R18.reuse, R17.reuse ;  /* 0x0000001214067223 */ /* 0x1c0fe20000004011 */
[----:B------:R-:W-:Y:S02]  /*1220*/  ISETP.NE.AND P3, PT, R15, RZ, PT ;  /* 0x000000ff0f00720c */ /* 0x000fe40003f65270 */
[----:B------:R-:W-:Y:S01]  /*1230*/  LOP3.LUT R8, R3, 0x7fffff, RZ, 0xc0, !PT ;  /* 0x007fffff03087812 */ /* 0x000fe200078ec0ff */
[----:B------:R-:W-:Y:S01]  /*1240*/  FFMA.RP R3, R20, R18, R17 ;  /* 0x0000001214037223 */ /* 0x000fe20000008011 */
[----:B------:R-:W-:Y:S01]  /*1250*/  ISETP.NE.AND P1, PT, R15, RZ, PT ;  /* 0x000000ff0f00720c */ /* 0x000fe20003f25270 */
[----:B------:R-:W-:Y:S01]  /*1260*/  IMAD.MOV R15, RZ, RZ, -R15 ;  /* 0x000000ffff0f7224 */ /* 0x000fe200078e0a0f */
[----:B------:R-:W-:-:S02]  /*1270*/  LOP3.LUT R8, R8, 0x800000, RZ, 0xfc, !PT ;  /* 0x0080000008087812 */ /* 0x000fc400078efcff */
[----:B------:R-:W-:Y:S02]  /*1280*/  FSETP.NEU.FTZ.AND P0, PT, R3, R6, PT ;  /* 0x000000060300720b */ /* 0x000fe40003f1d000 */
[----:B------:R-:W-:Y:S02]  /*1290*/  SHF.L.U32 R9, R8, R9, RZ ;  /* 0x0000000908097219 */ /* 0x000fe400000006ff */
[----:B------:R-:W-:Y:S02]  /*12a0*/  SEL R3, R15, RZ, P3 ;  /* 0x000000ff0f037207 */ /* 0x000fe40001800000 */
[----:B------:R-:W-:Y:S02]  /*12b0*/  ISETP.NE.AND P1, PT, R9, RZ, P1 ;  /* 0x000000ff0900720c */ /* 0x000fe40000f25270 */
[----:B------:R-:W-:Y:S02]  /*12c0*/  SHF.R.U32.HI R3, RZ, R3, R8 ;  /* 0x00000003ff037219 */ /* 0x000fe40000011608 */
[----:B------:R-:W-:-:S02]  /*12d0*/  PLOP3.LUT P0, PT, P0, P1, PT, 0xf8, 0x8f ;  /* 0x00000000008f781c */ /* 0x000fc40000703f70 */
[----:B------:R-:W-:Y:S02]  /*12e0*/  SHF.R.U32.HI R9, RZ, 0x1, R3 ;  /* 0x00000001ff097819 */ /* 0x000fe40000011603 */
[----:B------:R-:W-:-:S04]  /*12f0*/  SEL R6, RZ, 0x1, !P0 ;  /* 0x00000001ff067807 */ /* 0x000fc80004000000 */
[----:B------:R-:W-:-:S04]  /*1300*/  LOP3.LUT R6, R6, 0x1, R9, 0xf8, !PT ;  /* 0x0000000106067812 */ /* 0x000fc800078ef809 */
[----:B------:R-:W-:-:S04]  /*1310*/  LOP3.LUT R6, R6, R3, RZ, 0xc0, !PT ;  /* 0x0000000306067212 */ /* 0x000fc800078ec0ff */
[----:B------:R-:W-:-:S04]  /*1320*/  IADD3 R9, PT, PT, R9, R6, RZ ;  /* 0x0000000609097210 */ /* 0x000fc80007ffe0ff */
[----:B------:R-:W-:Y:S01]  /*1330*/  LOP3.LUT R2, R9, R2, RZ, 0xfc, !PT ;  /* 0x0000000209027212 */ /* 0x000fe200078efcff */
[----:B------:R-:W-:Y:S06]  /*1340*/  BRA `(.L_x_28) ;  /* 0x0000000000107947 */ /* 0x000fec0003800000 */
.L_x_27:
[----:B------:R-:W-:-:S04]  /*1350*/  LOP3.LUT R2, R2, 0x80000000, RZ, 0xc0, !PT ;  /* 0x8000000002027812 */ /* 0x000fc800078ec0ff */
[----:B------:R-:W-:Y:S01]  /*1360*/  LOP3.LUT R2, R2, 0x7f800000, RZ, 0xfc, !PT ;  /* 0x7f80000002027812 */ /* 0x000fe200078efcff */
[----:B------:R-:W-:Y:S06]  /*1370*/  BRA `(.L_x_28) ;  /* 0x0000000000047947 */ /* 0x000fec0003800000 */
.L_x_26:
[----:B------:R-:W-:-:S07]  /*1380*/  IMAD R2, R9, 0x800000, R2 ;  /* 0x0080000009027824 */ /* 0x000fce00078e0202 */
.L_x_28:
[----:B------:R-:W-:Y:S05]  /*1390*/  BSYNC.RECONVERGENT B2 ;  /* 0x0000000000027941 */ /* 0x000fea0003800200 */
.L_x_25:
[----:B------:R-:W-:Y:S05]  /*13a0*/  BRA `(.L_x_29) ;  /* 0x0000000000207947 */ /* 0x000fea0003800000 */
.L_x_24:
[----:B------:R-:W-:-:S04]  /*13b0*/  LOP3.LUT R2, R3, 0x80000000, R2, 0x48, !PT ;  /* 0x8000000003027812 */ /* 0x000fc800078e4802 */
[----:B------:R-:W-:Y:S01]  /*13c0*/  LOP3.LUT R2, R2, 0x7f800000, RZ, 0xfc, !PT ;  /* 0x7f80000002027812 */ /* 0x000fe200078efcff */
[----:B------:R-:W-:Y:S06]  /*13d0*/  BRA `(.L_x_29) ;  /* 0x0000000000147947 */ /* 0x000fec0003800000 */
.L_x_23:
[----:B------:R-:W-:Y:S01]  /*13e0*/  LOP3.LUT R2, R3, 0x80000000, R2, 0x48, !PT ;  /* 0x8000000003027812 */ /* 0x000fe200078e4802 */
[----:B------:R-:W-:Y:S06]  /*13f0*/  BRA `(.L_x_29) ;  /* 0x00000000000c7947 */ /* 0x000fec0003800000 */
.L_x_22:
[----:B------:R-:W0:Y:S01]  /*1400*/  MUFU.RSQ R2, -QNAN ;  /* 0xffc0000000027908 */ /* 0x000e220000001400 */
[----:B------:R-:W-:Y:S05]  /*1410*/  BRA `(.L_x_29) ;  /* 0x0000000000047947 */ /* 0x000fea0003800000 */
.L_x_21:
[----:B------:R-:W-:-:S07]  /*1420*/  FADD.FTZ R2, R2, R3 ;  /* 0x0000000302027221 */ /* 0x000fce0000010000 */
.L_x_29:
[----:B------:R-:W-:Y:S05]  /*1430*/  BSYNC.RECONVERGENT B1 ;  /* 0x0000000000017941 */ /* 0x000fea0003800200 */
.L_x_19:
[----:B0-----:R-:W-:Y:S01]  /*1440*/  IMAD.MOV.U32 R6, RZ, RZ, R2 ;  /* 0x000000ffff067224 */ /* 0x001fe200078e0002 */
[----:B------:R-:W-:Y:S01]  /*1450*/  MOV R2, R4 ;  /* 0x0000000400027202 */ /* 0x000fe20000000f00 */
[----:B------:R-:W-:-:S04]  /*1460*/  IMAD.MOV.U32 R3, RZ, RZ, 0x0 ;  /* 0x00000000ff037424 */ /* 0x000fc800078e00ff */
[----:B------:R-:W-:Y:S05]  /*1470*/  RET.REL.NODEC R2 `(_Z12computeFramePhii) ;  /* 0xffffffe802e07950 */ /* 0x000fea0003c3ffff */
.L_x_30:
[----:B------:R-:W-:-:S00]  /*1480*/  BRA `(.L_x_30) ;  /* 0xfffffffc00fc7947 */ /* 0x000fc0000383ffff */
[----:B------:R-:W-:-:S00]  /*1490*/  NOP ;  /* 0x0000000000007918 */ /* 0x000fc00000000000 */
        /* <DEDUP_REMOVED lines=14> */
.L_x_32:


//--------------------- .nv.global.init           --------------------------
	.section	.nv.global.init,"aw",@progbits
	.align	4
.nv.global.init:
	.type		__cudart_i2opi_f,@object
	.size		__cudart_i2opi_f,(.L_0 - __cudart_i2opi_f)
__cudart_i2opi_f:
        /*0000*/ 	.byte	0x41, 0x90, 0x43, 0x3c, 0x99, 0x95, 0x62, 0xdb, 0xc0, 0xdd, 0x34, 0xf5, 0xd1, 0x57, 0x27, 0xfc
        /*0010*/ 	.byte	0x29, 0x15, 0x44, 0x4e, 0x6e, 0x83, 0xf9, 0xa2
.L_0:


//--------------------- .nv.shared.reserved.0     --------------------------
	.section	.nv.shared.reserved.0,"aw",@nobits
	.weak		__nv_reservedSMEM_offset_0_alias
	.size		__nv_reservedSMEM_offset_0_alias, 0, 64
	.other		__nv_reservedSMEM_offset_0_alias,@"STO_CUDA_RESERVED_SHARED STV_DEFAULT"
__nv_reservedSMEM_offset_0_alias:
	.zero		0
	.zero		64


//--------------------- .nv.constant0._Z12computeFramePhii --------------------------
	.section	.nv.constant0._Z12computeFramePhii,"a",@progbits
	.sectionflags	@""
	.align	4
.nv.constant0._Z12computeFramePhii:
	.zero		912


//--------------------- SYMBOLS --------------------------

	.type		.nv.reservedSmem.offset0,@object
	.size		.nv.reservedSmem.offset0,0x4
